	.headerflags	@"EF_CUDA_TEXMODE_UNIFIED EF_CUDA_64BIT_ADDRESS EF_CUDA_ACCELERATORS EF_CUDA_SM90 EF_CUDA_VIRTUAL_SM(EF_CUDA_SM90)"
	.elftype	@"ET_EXEC"


//--------------------- .nv.info                  --------------------------
	.section	.nv.info,"",@"SHT_CUDA_INFO"
	.align	4


	//----- nvinfo : EIATTR_REGCOUNT
	.align		4
        /*0000*/ 	.byte	0x04, 0x2f
        /*0002*/ 	.short	(.L_1 - .L_0)
	.align		4
.L_0:
        /*0004*/ 	.word	index@(triton_poi_fused__softmax_12)
        /*0008*/ 	.word	0x00000012


	//----- nvinfo : EIATTR_MIN_STACK_SIZE
	.align		4
.L_1:
        /*000c*/ 	.byte	0x04, 0x12
        /*000e*/ 	.short	(.L_3 - .L_2)
	.align		4
.L_2:
        /*0010*/ 	.word	index@(triton_poi_fused__softmax_12)
        /*0014*/ 	.word	0x00000000


	//----- nvinfo : EIATTR_FRAME_SIZE
	.align		4
.L_3:
        /*0018*/ 	.byte	0x04, 0x11
        /*001a*/ 	.short	(.L_5 - .L_4)
	.align		4
.L_4:
        /*001c*/ 	.word	index@(triton_poi_fused__softmax_12)
        /*0020*/ 	.word	0x00000000


	//----- nvinfo : EIATTR_MIN_STACK_SIZE
	.align		4
.L_5:
        /*0024*/ 	.byte	0x04, 0x12
        /*0026*/ 	.short	(.L_7 - .L_6)
	.align		4
.L_6:
        /*0028*/ 	.word	index@(triton_poi_fused__softmax_12)
        /*002c*/ 	.word	0x00000000
.L_7:


//--------------------- .nv.info.triton_poi_fused__softmax_12 --------------------------
	.section	.nv.info.triton_poi_fused__softmax_12,"",@"SHT_CUDA_INFO"
	.sectionflags	@""
	.align	4


	//----- nvinfo : EIATTR_CUDA_API_VERSION
	.align		4
        /*0000*/ 	.byte	0x04, 0x37
        /*0002*/ 	.short	(.L_9 - .L_8)
.L_8:
        /*0004*/ 	.word	0x0000007c


	//----- nvinfo : EIATTR_KPARAM_INFO
	.align		4
.L_9:
        /*0008*/ 	.byte	0x04, 0x17
        /*000a*/ 	.short	(.L_11 - .L_10)
.L_10:
        /*000c*/ 	.word	0x00000000
        /*0010*/ 	.short	0x0002
        /*0012*/ 	.short	0x0010
        /*0014*/ 	.byte	0x00, 0xf0, 0x11, 0x00


	//----- nvinfo : EIATTR_KPARAM_INFO
	.align		4
.L_11:
        /*0018*/ 	.byte	0x04, 0x17
        /*001a*/ 	.short	(.L_13 - .L_12)
.L_12:
        /*001c*/ 	.word	0x00000000
        /*0020*/ 	.short	0x0001
        /*0022*/ 	.short	0x0008
        /*0024*/ 	.byte	0x00, 0xf4, 0x21, 0x00


	//----- nvinfo : EIATTR_KPARAM_INFO
	.align		4
.L_13:
        /*0028*/ 	.byte	0x04, 0x17
        /*002a*/ 	.short	(.L_15 - .L_14)
.L_14:
        /*002c*/ 	.word	0x00000000
        /*0030*/ 	.short	0x0000
        /*0032*/ 	.short	0x0000
        /*0034*/ 	.byte	0x00, 0xf4, 0x21, 0x00


	//----- nvinfo : EIATTR_SPARSE_MMA_MASK
	.align		4
.L_15:
        /*0038*/ 	.byte	0x03, 0x50
        /*003a*/ 	.short	0x0000


	//----- nvinfo : EIATTR_MAXREG_COUNT
	.align		4
        /*003c*/ 	.byte	0x03, 0x1b
        /*003e*/ 	.short	0x00ff


	//----- nvinfo : EIATTR_EXIT_INSTR_OFFSETS
	.align		4
        /*0040*/ 	.byte	0x04, 0x1c
        /*0042*/ 	.short	(.L_17 - .L_16)


	//   ....[0]....
.L_16:
        /*0044*/ 	.word	0x000003e0


	//   ....[1]....
        /*0048*/ 	.word	0x00000400


	//----- nvinfo : EIATTR_REQNTID
	.align		4
.L_17:
        /*004c*/ 	.byte	0x04, 0x10
        /*004e*/ 	.short	(.L_19 - .L_18)
.L_18:
        /*0050*/ 	.word	0x00000080
        /*0054*/ 	.word	0x00000001
        /*0058*/ 	.word	0x00000001


	//----- nvinfo : EIATTR_CBANK_PARAM_SIZE
	.align		4
.L_19:
        /*005c*/ 	.byte	0x03, 0x19
        /*005e*/ 	.short	0x0014


	//----- nvinfo : EIATTR_PARAM_CBANK
	.align		4
        /*0060*/ 	.byte	0x04, 0x0a
        /*0062*/ 	.short	(.L_21 - .L_20)
	.align		4
.L_20:
        /*0064*/ 	.word	index@(.nv.constant0.triton_poi_fused__softmax_12)
        /*0068*/ 	.short	0x0210
        /*006a*/ 	.short	0x0014


	//----- nvinfo : EIATTR_SW_WAR
	.align		4
.L_21:
        /*006c*/ 	.byte	0x04, 0x36
        /*006e*/ 	.short	(.L_23 - .L_22)
.L_22:
        /*0070*/ 	.word	0x00000008
.L_23:


//--------------------- .nv.callgraph             --------------------------
	.section	.nv.callgraph,"",@"SHT_CUDA_CALLGRAPH"
	.align	4
	.sectionentsize	8
	.align		4
        /*0000*/ 	.word	0x00000000
	.align		4
        /*0004*/ 	.word	0xffffffff
	.align		4
        /*0008*/ 	.word	0x00000000
	.align		4
        /*000c*/ 	.word	0xfffffffe
	.align		4
        /*0010*/ 	.word	0x00000000
	.align		4
        /*0014*/ 	.word	0xfffffffd
	.align		4
        /*0018*/ 	.word	0x00000000
	.align		4
        /*001c*/ 	.word	0xfffffffc


//--------------------- .text.triton_poi_fused__softmax_12 --------------------------
	.section	.text.triton_poi_fused__softmax_12,"ax",@progbits
	.align	128
        .global         triton_poi_fused__softmax_12
        .type           triton_poi_fused__softmax_12,@function
        .size           triton_poi_fused__softmax_12,(.L_x_1 - triton_poi_fused__softmax_12)
        .other          triton_poi_fused__softmax_12,@"STO_CUDA_ENTRY STV_DEFAULT"
triton_poi_fused__softmax_12:
.text.triton_poi_fused__softmax_12:
[----:B------:R-:W0:Y:S02]  /*0000*/  LDC R1, c[0x0][0x28] ;  /* 0x00000a00ff017b82 */ /* 0x000e240000000800 */
[----:B------:R-:W1:Y:S01]  /*0010*/  S2R R0, SR_TID.X ;  /* 0x0000000000007919 */ /* 0x000e620000002100 */
[----:B------:R-:W2:Y:S01]  /*0020*/  LDC.64 R2, c[0x0][0x210] ;  /* 0x00008400ff027b82 */ /* 0x000ea20000000a00 */
[----:B------:R-:W-:Y:S01]  /*0030*/  CS2R R14, SRZ ;  /* 0x00000000000e7805 */ /* 0x000fe2000001ff00 */
[----:B------:R-:W-:Y:S01]  /*0040*/  ULDC.64 UR4, c[0x0][0x208] ;  /* 0x0000820000047ab9 */ /* 0x000fe20000000a00 */
[----:B------:R-:W3:Y:S01]  /*0050*/  S2R R7, SR_CTAID.X ;  /* 0x0000000000077919 */ /* 0x000ee20000002500 */
[----:B-1----:R-:W-:Y:S01]  /*0060*/  IMAD.SHL.U32 R0, R0, 0x2, RZ ;  /* 0x0000000200007824 */ /* 0x002fe200078e00ff */
[----:B---3--:R-:W-:-:S04]  /*0070*/  SHF.R.S32.HI R4, RZ, 0x17, R7 ;  /* 0x00000017ff047819 */ /* 0x008fc80000011407 */
[----:B------:R-:W-:Y:S02]  /*0080*/  LOP3.LUT R0, R0, 0xfe, RZ, 0xc0, !PT ;  /* 0x000000fe00007812 */ /* 0x000fe400078ec0ff */
[----:B------:R-:W-:-:S03]  /*0090*/  SGXT R4, R4, 0x1 ;  /* 0x000000010404781a */ /* 0x000fc60000000200 */
[----:B------:R-:W-:-:S05]  /*00a0*/  IMAD R7, R7, 0x100, R0 ;  /* 0x0000010007077824 */ /* 0x000fca00078e0200 */
[----:B------:R-:W-:Y:S02]  /*00b0*/  LEA.HI R4, R4, R7, RZ, 0x2 ;  /* 0x0000000704047211 */ /* 0x000fe400078f10ff */
[----:B------:R-:W-:Y:S02]  /*00c0*/  ISETP.GE.AND P0, PT, R7, 0x400, PT ;  /* 0x000004000700780c */ /* 0x000fe40003f06270 */
[----:B------:R-:W-:-:S05]  /*00d0*/  LOP3.LUT R5, R4, 0xfffffffc, RZ, 0xc0, !PT ;  /* 0xfffffffc04057812 */ /* 0x000fca00078ec0ff */
[----:B--2---:R-:W-:-:S06]  /*00e0*/  IMAD.WIDE R4, R5, 0x4, R2 ;  /* 0x0000000405047825 */ /* 0x004fcc00078e0202 */
[----:B------:R-:W2:Y:S01]  /*00f0*/  @!P0 LDG.E.EL R15, desc[UR4][R4.64] ;  /* 0x00000004040f8981 */ /* 0x000ea2000c2e1900 */
[----:B------:R-:W-:-:S03]  /*0100*/  IMAD.MOV.U32 R0, RZ, RZ, RZ ;  /* 0x000000ffff007224 */ /* 0x000fc600078e00ff */
[----:B------:R-:W3:Y:S01]  /*0110*/  @!P0 LDG.E.EL R14, desc[UR4][R4.64] ;  /* 0x00000004040e8981 */ /* 0x000ee2000c2e1900 */
[----:B------:R-:W-:Y:S01]  /*0120*/  IMAD.MOV.U32 R6, RZ, RZ, RZ ;  /* 0x000000ffff067224 */ /* 0x000fe200078e00ff */
[----:B------:R-:W-:Y:S02]  /*0130*/  CS2R R10, SRZ ;  /* 0x00000000000a7805 */ /* 0x000fe4000001ff00 */
[----:B------:R-:W4:Y:S04]  /*0140*/  @!P0 LDG.E.EL R0, desc[UR4][R4.64+0x4] ;  /* 0x0000040404008981 */ /* 0x000f28000c2e1900 */
[----:B------:R-:W5:Y:S04]  /*0150*/  @!P0 LDG.E.EL R6, desc[UR4][R4.64+0x4] ;  /* 0x0000040404068981 */ /* 0x000f68000c2e1900 */
[----:B------:R-:W5:Y:S04]  /*0160*/  @!P0 LDG.E.EL R10, desc[UR4][R4.64+0x8] ;  /* 0x00000804040a8981 */ /* 0x000f68000c2e1900 */
[----:B------:R-:W5:Y:S01]  /*0170*/  @!P0 LDG.E.EL R11, desc[UR4][R4.64+0x8] ;  /* 0x00000804040b8981 */ /* 0x000f62000c2e1900 */
[----:B------:R-:W-:-:S06]  /*0180*/  CS2R R12, SRZ ;  /* 0x00000000000c7805 */ /* 0x000fcc000001ff00 */
[----:B------:R-:W5:Y:S04]  /*0190*/  @!P0 LDG.E.EL R12, desc[UR4][R4.64+0xc] ;  /* 0x00000c04040c8981 */ /* 0x000f68000c2e1900 */
[----:B------:R-:W5:Y:S01]  /*01a0*/  @!P0 LDG.E.EL R13, desc[UR4][R4.64+0xc] ;  /* 0x00000c04040d8981 */ /* 0x000f62000c2e1900 */
[----:B------:R-:W-:Y:S01]  /*01b0*/  CS2R R8, SRZ ;  /* 0x0000000000087805 */ /* 0x000fe2000001ff00 */
[----:B------:R-:W-:-:S05]  /*01c0*/  IMAD.WIDE R2, R7, 0x4, R2 ;  /* 0x0000000407027825 */ /* 0x000fca00078e0202 */
[----:B------:R1:W5:Y:S02]  /*01d0*/  @!P0 LDG.E.64 R8, desc[UR4][R2.64] ;  /* 0x0000000402088981 */ /* 0x000364000c1e1b00 */
[----:B-1----:R-:W1:Y:S02]  /*01e0*/  LDC.64 R2, c[0x0][0x218] ;  /* 0x00008600ff027b82 */ /* 0x002e640000000a00 */
[----:B-1----:R-:W-:Y:S01]  /*01f0*/  IMAD.WIDE R2, R7, 0x4, R2 ;  /* 0x0000000407027825 */ /* 0x002fe200078e0202 */
[C---:B--2---:R-:W-:Y:S02]  /*0200*/  FSETP.NAN.AND P3, PT, R15.reuse, R15, PT ;  /* 0x0000000f0f00720b */ /* 0x044fe40003f68000 */
[C---:B---3--:R-:W-:Y:S02]  /*0210*/  FSETP.NAN.AND P4, PT, R14.reuse, R14, PT ;  /* 0x0000000e0e00720b */ /* 0x048fe40003f88000 */
[----:B----4-:R-:W-:Y:S02]  /*0220*/  FSETP.GT.AND P1, PT, R15, R0, PT ;  /* 0x000000000f00720b */ /* 0x010fe40003f24000 */
[----:B-----5:R-:W-:-:S07]  /*0230*/  FSETP.GT.AND P2, PT, R14, R6, PT ;  /* 0x000000060e00720b */ /* 0x020fce0003f44000 */
[----:B------:R-:W-:Y:S02]  /*0240*/  @!P3 FSEL R15, R15, R0, P1 ;  /* 0x000000000f0fb208 */ /* 0x000fe40000800000 */
[----:B------:R-:W-:Y:S02]  /*0250*/  @!P4 FSEL R14, R14, R6, P2 ;  /* 0x000000060e0ec208 */ /* 0x000fe40001000000 */
[C---:B------:R-:W-:Y:S02]  /*0260*/  FSETP.GT.AND P1, PT, R15.reuse, R10, PT ;  /* 0x0000000a0f00720b */ /* 0x040fe40003f24000 */
[C---:B------:R-:W-:Y:S02]  /*0270*/  FSETP.GT.AND P2, PT, R14.reuse, R11, PT ;  /* 0x0000000b0e00720b */ /* 0x040fe40003f44000 */
[----:B------:R-:W-:Y:S02]  /*0280*/  FSETP.NAN.AND P3, PT, R15, R15, PT ;  /* 0x0000000f0f00720b */ /* 0x000fe40003f68000 */
[----:B------:R-:W-:-:S07]  /*0290*/  FSETP.NAN.AND P4, PT, R14, R14, PT ;  /* 0x0000000e0e00720b */ /* 0x000fce0003f88000 */
[----:B------:R-:W-:Y:S02]  /*02a0*/  @!P1 FSEL R15, R15, R10, P3 ;  /* 0x0000000a0f0f9208 */ /* 0x000fe40001800000 */
[----:B------:R-:W-:Y:S02]  /*02b0*/  @!P2 FSEL R14, R14, R11, P4 ;  /* 0x0000000b0e0ea208 */ /* 0x000fe40002000000 */
[C---:B------:R-:W-:Y:S02]  /*02c0*/  FSETP.GT.AND P1, PT, R15.reuse, R12, PT ;  /* 0x0000000c0f00720b */ /* 0x040fe40003f24000 */
[C---:B------:R-:W-:Y:S02]  /*02d0*/  FSETP.GT.AND P2, PT, R14.reuse, R13, PT ;  /* 0x0000000d0e00720b */ /* 0x040fe40003f44000 */
[----:B------:R-:W-:Y:S02]  /*02e0*/  FSETP.NAN.AND P3, PT, R15, R15, PT ;  /* 0x0000000f0f00720b */ /* 0x000fe40003f68000 */
[----:B------:R-:W-:-:S07]  /*02f0*/  FSETP.NAN.AND P4, PT, R14, R14, PT ;  /* 0x0000000e0e00720b */ /* 0x000fce0003f88000 */
[----:B------:R-:W-:Y:S02]  /*0300*/  @!P1 FSEL R15, R15, R12, P3 ;  /* 0x0000000c0f0f9208 */ /* 0x000fe40001800000 */
[----:B------:R-:W-:-:S03]  /*0310*/  @!P2 FSEL R14, R14, R13, P4 ;  /* 0x0000000d0e0ea208 */ /* 0x000fc60002000000 */
[----:B------:R-:W-:Y:S02]  /*0320*/  FADD R8, -R15, R8 ;  /* 0x000000080f087221 */ /* 0x000fe40000000100 */
[----:B------:R-:W-:Y:S02]  /*0330*/  FADD R9, -R14, R9 ;  /* 0x000000090e097221 */ /* 0x000fe40000000100 */
[----:B------:R-:W-:Y:S02]  /*0340*/  FMUL R8, R8, 1.4426950216293334961 ;  /* 0x3fb8aa3b08087820 */ /* 0x000fe40000400000 */
[----:B------:R-:W-:-:S03]  /*0350*/  FMUL R9, R9, 1.4426950216293334961 ;  /* 0x3fb8aa3b09097820 */ /* 0x000fc60000400000 */
[----:B------:R-:W-:Y:S02]  /*0360*/  FSETP.GEU.AND P1, PT, R8, -126, PT ;  /* 0xc2fc00000800780b */ /* 0x000fe40003f2e000 */
[----:B------:R-:W-:-:S11]  /*0370*/  FSETP.GEU.AND P2, PT, R9, -126, PT ;  /* 0xc2fc00000900780b */ /* 0x000fd60003f4e000 */
[----:B------:R-:W-:Y:S02]  /*0380*/  @!P1 FMUL R8, R8, 0.5 ;  /* 0x3f00000008089820 */ /* 0x000fe40000400000 */
[----:B------:R-:W-:Y:S02]  /*0390*/  @!P2 FMUL R9, R9, 0.5 ;  /* 0x3f0000000909a820 */ /* 0x000fe40000400000 */
[----:B------:R-:W1:Y:S08]  /*03a0*/  MUFU.EX2 R4, R8 ;  /* 0x0000000800047308 */ /* 0x000e700000000800 */
[----:B------:R-:W2:Y:S01]  /*03b0*/  MUFU.EX2 R5, R9 ;  /* 0x0000000900057308 */ /* 0x000ea20000000800 */
[----:B-1----:R-:W-:Y:S01]  /*03c0*/  @!P1 FMUL R4, R4, R4 ;  /* 0x0000000404049220 */ /* 0x002fe20000400000 */
[----:B--2---:R-:W-:Y:S01]  /*03d0*/  @!P2 FMUL R5, R5, R5 ;  /* 0x000000050505a220 */ /* 0x004fe20000400000 */
[----:B------:R-:W-:Y:S06]  /*03e0*/  @P0 EXIT ;  /* 0x000000000000094d */ /* 0x000fec0003800000 */
[----:B------:R-:W-:Y:S01]  /*03f0*/  STG.E.64 desc[UR4][R2.64], R4 ;  /* 0x0000000402007986 */ /* 0x000fe2000c101b04 */
[----:B------:R-:W-:Y:S05]  /*0400*/  EXIT ;  /* 0x000000000000794d */ /* 0x000fea0003800000 */
.L_x_0:
[----:B------:R-:W-:-:S00]  /*0410*/  BRA `(.L_x_0) ;  /* 0xfffffffc00fc7947 */ /* 0x000fc0000383ffff */
[----:B------:R-:W-:-:S00]  /*0420*/  NOP ;  /* 0x0000000000007918 */ /* 0x000fc00000000000 */
        /* <DEDUP_REMOVED lines=13> */
.L_x_1:


//--------------------- .nv.constant0.triton_poi_fused__softmax_12 --------------------------
	.section	.nv.constant0.triton_poi_fused__softmax_12,"a",@progbits
	.sectionflags	@""
	.align	4
.nv.constant0.triton_poi_fused__softmax_12:
	.zero		548
